//
// Generated by NVIDIA NVVM Compiler
//
// Compiler Build ID: CL-36424714
// Cuda compilation tools, release 13.0, V13.0.88
// Based on NVVM 20.0.0
//

.version 9.0
.target sm_100
.address_size 64

	// .globl	_Z18cuda_matmul_kernelPdS_S_
// _ZZ18cuda_matmul_kernelPdS_S_E4ds_A has been demoted
// _ZZ18cuda_matmul_kernelPdS_S_E4ds_B has been demoted

.visible .entry _Z18cuda_matmul_kernelPdS_S_(
	.param .u64 .ptr .align 1 _Z18cuda_matmul_kernelPdS_S__param_0,
	.param .u64 .ptr .align 1 _Z18cuda_matmul_kernelPdS_S__param_1,
	.param .u64 .ptr .align 1 _Z18cuda_matmul_kernelPdS_S__param_2
)
{
	.reg .pred 	%p<17>;
	.reg .b32 	%r<36>;
	.reg .b64 	%rd<22>;
	.reg .b64 	%fd<116>;
	// demoted variable
	.shared .align 8 .b8 _ZZ18cuda_matmul_kernelPdS_S_E4ds_A[2048];
	// demoted variable
	.shared .align 8 .b8 _ZZ18cuda_matmul_kernelPdS_S_E4ds_B[2048];
	ld.param.u64 	%rd9, [_Z18cuda_matmul_kernelPdS_S__param_0];
	ld.param.u64 	%rd10, [_Z18cuda_matmul_kernelPdS_S__param_1];
	ld.param.u64 	%rd11, [_Z18cuda_matmul_kernelPdS_S__param_2];
	cvta.to.global.u64 	%rd12, %rd11;
	cvta.to.global.u64 	%rd13, %rd10;
	mov.u32 	%r17, %ctaid.x;
	mov.u32 	%r18, %ctaid.y;
	mov.u32 	%r33, %tid.x;
	mov.u32 	%r19, %tid.y;
	mov.u32 	%r20, %ntid.x;
	mad.lo.s32 	%r2, %r17, %r20, %r33;
	mov.u32 	%r21, %ntid.y;
	mad.lo.s32 	%r3, %r18, %r21, %r19;
	sub.s32 	%r4, 1500, %r19;
	shl.b32 	%r22, %r33, 7;
	mov.u32 	%r23, _ZZ18cuda_matmul_kernelPdS_S_E4ds_A;
	add.s32 	%r5, %r23, %r22;
	shl.b32 	%r24, %r19, 3;
	add.s32 	%r6, %r5, %r24;
	mov.u32 	%r25, _ZZ18cuda_matmul_kernelPdS_S_E4ds_B;
	add.s32 	%r8, %r25, %r24;
	add.s32 	%r7, %r8, %r22;
	add.s64 	%rd1, %rd13, 128;
	mad.lo.s32 	%r34, %r2, 1500, %r19;
	mad.lo.s32 	%r26, %r33, 2000, %r3;
	add.s32 	%r27, %r26, 32000;
	mul.wide.u32 	%rd14, %r27, 8;
	add.s64 	%rd21, %rd12, %rd14;
	mul.wide.u32 	%rd15, %r26, 8;
	add.s64 	%rd20, %rd12, %rd15;
	mov.f64 	%fd111, 0d0000000000000000;
	mov.b32 	%r35, 16;
$L__BB0_1:
	setp.gt.s32 	%p1, %r2, 999;
	mul.wide.s32 	%rd16, %r34, 8;
	add.s64 	%rd6, %rd1, %rd16;
	add.s32 	%r28, %r35, -16;
	setp.ge.u32 	%p2, %r28, %r4;
	mov.f64 	%fd112, 0d0000000000000000;
	or.pred  	%p3, %p1, %p2;
	@%p3 bra 	$L__BB0_3;
	ld.global.f64 	%fd112, [%rd6+-128];
$L__BB0_3:
	setp.gt.u32 	%p4, %r3, 1999;
	st.shared.f64 	[%r6], %fd112;
	setp.gt.u32 	%p5, %r33, 1499;
	mov.f64 	%fd113, 0d0000000000000000;
	or.pred  	%p6, %p5, %p4;
	@%p6 bra 	$L__BB0_5;
	ld.global.f64 	%fd113, [%rd20];
$L__BB0_5:
	setp.gt.s32 	%p7, %r2, 999;
	st.shared.f64 	[%r7], %fd113;
	bar.sync 	0;
	ld.shared.f64 	%fd16, [%r5];
	ld.shared.f64 	%fd17, [%r8];
	fma.rn.f64 	%fd18, %fd16, %fd17, %fd111;
	ld.shared.f64 	%fd19, [%r5+8];
	ld.shared.f64 	%fd20, [%r8+128];
	fma.rn.f64 	%fd21, %fd19, %fd20, %fd18;
	ld.shared.f64 	%fd22, [%r5+16];
	ld.shared.f64 	%fd23, [%r8+256];
	fma.rn.f64 	%fd24, %fd22, %fd23, %fd21;
	ld.shared.f64 	%fd25, [%r5+24];
	ld.shared.f64 	%fd26, [%r8+384];
	fma.rn.f64 	%fd27, %fd25, %fd26, %fd24;
	ld.shared.f64 	%fd28, [%r5+32];
	ld.shared.f64 	%fd29, [%r8+512];
	fma.rn.f64 	%fd30, %fd28, %fd29, %fd27;
	ld.shared.f64 	%fd31, [%r5+40];
	ld.shared.f64 	%fd32, [%r8+640];
	fma.rn.f64 	%fd33, %fd31, %fd32, %fd30;
	ld.shared.f64 	%fd34, [%r5+48];
	ld.shared.f64 	%fd35, [%r8+768];
	fma.rn.f64 	%fd36, %fd34, %fd35, %fd33;
	ld.shared.f64 	%fd37, [%r5+56];
	ld.shared.f64 	%fd38, [%r8+896];
	fma.rn.f64 	%fd39, %fd37, %fd38, %fd36;
	ld.shared.f64 	%fd40, [%r5+64];
	ld.shared.f64 	%fd41, [%r8+1024];
	fma.rn.f64 	%fd42, %fd40, %fd41, %fd39;
	ld.shared.f64 	%fd43, [%r5+72];
	ld.shared.f64 	%fd44, [%r8+1152];
	fma.rn.f64 	%fd45, %fd43, %fd44, %fd42;
	ld.shared.f64 	%fd46, [%r5+80];
	ld.shared.f64 	%fd47, [%r8+1280];
	fma.rn.f64 	%fd48, %fd46, %fd47, %fd45;
	ld.shared.f64 	%fd49, [%r5+88];
	ld.shared.f64 	%fd50, [%r8+1408];
	fma.rn.f64 	%fd51, %fd49, %fd50, %fd48;
	ld.shared.f64 	%fd52, [%r5+96];
	ld.shared.f64 	%fd53, [%r8+1536];
	fma.rn.f64 	%fd54, %fd52, %fd53, %fd51;
	ld.shared.f64 	%fd55, [%r5+104];
	ld.shared.f64 	%fd56, [%r8+1664];
	fma.rn.f64 	%fd57, %fd55, %fd56, %fd54;
	ld.shared.f64 	%fd58, [%r5+112];
	ld.shared.f64 	%fd59, [%r8+1792];
	fma.rn.f64 	%fd60, %fd58, %fd59, %fd57;
	ld.shared.f64 	%fd61, [%r5+120];
	ld.shared.f64 	%fd62, [%r8+1920];
	fma.rn.f64 	%fd6, %fd61, %fd62, %fd60;
	bar.sync 	0;
	setp.ge.u32 	%p8, %r35, %r4;
	mov.f64 	%fd114, 0d0000000000000000;
	or.pred  	%p9, %p7, %p8;
	@%p9 bra 	$L__BB0_7;
	ld.global.f64 	%fd114, [%rd6];
$L__BB0_7:
	setp.gt.u32 	%p10, %r3, 1999;
	st.shared.f64 	[%r6], %fd114;
	add.s32 	%r31, %r33, 16;
	setp.gt.u32 	%p11, %r31, 1499;
	mov.f64 	%fd115, 0d0000000000000000;
	or.pred  	%p12, %p11, %p10;
	@%p12 bra 	$L__BB0_9;
	ld.global.f64 	%fd115, [%rd21];
$L__BB0_9:
	st.shared.f64 	[%r7], %fd115;
	bar.sync 	0;
	ld.shared.f64 	%fd64, [%r5];
	ld.shared.f64 	%fd65, [%r8];
	fma.rn.f64 	%fd66, %fd64, %fd65, %fd6;
	ld.shared.f64 	%fd67, [%r5+8];
	ld.shared.f64 	%fd68, [%r8+128];
	fma.rn.f64 	%fd69, %fd67, %fd68, %fd66;
	ld.shared.f64 	%fd70, [%r5+16];
	ld.shared.f64 	%fd71, [%r8+256];
	fma.rn.f64 	%fd72, %fd70, %fd71, %fd69;
	ld.shared.f64 	%fd73, [%r5+24];
	ld.shared.f64 	%fd74, [%r8+384];
	fma.rn.f64 	%fd75, %fd73, %fd74, %fd72;
	ld.shared.f64 	%fd76, [%r5+32];
	ld.shared.f64 	%fd77, [%r8+512];
	fma.rn.f64 	%fd78, %fd76, %fd77, %fd75;
	ld.shared.f64 	%fd79, [%r5+40];
	ld.shared.f64 	%fd80, [%r8+640];
	fma.rn.f64 	%fd81, %fd79, %fd80, %fd78;
	ld.shared.f64 	%fd82, [%r5+48];
	ld.shared.f64 	%fd83, [%r8+768];
	fma.rn.f64 	%fd84, %fd82, %fd83, %fd81;
	ld.shared.f64 	%fd85, [%r5+56];
	ld.shared.f64 	%fd86, [%r8+896];
	fma.rn.f64 	%fd87, %fd85, %fd86, %fd84;
	ld.shared.f64 	%fd88, [%r5+64];
	ld.shared.f64 	%fd89, [%r8+1024];
	fma.rn.f64 	%fd90, %fd88, %fd89, %fd87;
	ld.shared.f64 	%fd91, [%r5+72];
	ld.shared.f64 	%fd92, [%r8+1152];
	fma.rn.f64 	%fd93, %fd91, %fd92, %fd90;
	ld.shared.f64 	%fd94, [%r5+80];
	ld.shared.f64 	%fd95, [%r8+1280];
	fma.rn.f64 	%fd96, %fd94, %fd95, %fd93;
	ld.shared.f64 	%fd97, [%r5+88];
	ld.shared.f64 	%fd98, [%r8+1408];
	fma.rn.f64 	%fd99, %fd97, %fd98, %fd96;
	ld.shared.f64 	%fd100, [%r5+96];
	ld.shared.f64 	%fd101, [%r8+1536];
	fma.rn.f64 	%fd102, %fd100, %fd101, %fd99;
	ld.shared.f64 	%fd103, [%r5+104];
	ld.shared.f64 	%fd104, [%r8+1664];
	fma.rn.f64 	%fd105, %fd103, %fd104, %fd102;
	ld.shared.f64 	%fd106, [%r5+112];
	ld.shared.f64 	%fd107, [%r8+1792];
	fma.rn.f64 	%fd108, %fd106, %fd107, %fd105;
	ld.shared.f64 	%fd109, [%r5+120];
	ld.shared.f64 	%fd110, [%r8+1920];
	fma.rn.f64 	%fd111, %fd109, %fd110, %fd108;
	bar.sync 	0;
	add.s32 	%r35, %r35, 32;
	add.s32 	%r34, %r34, 32;
	add.s32 	%r33, %r33, 32;
	add.s64 	%rd21, %rd21, 512000;
	add.s64 	%rd20, %rd20, 512000;
	setp.ne.s32 	%p13, %r35, 1520;
	@%p13 bra 	$L__BB0_1;
	setp.gt.u32 	%p14, %r3, 1999;
	setp.gt.s32 	%p15, %r2, 999;
	or.pred  	%p16, %p15, %p14;
	@%p16 bra 	$L__BB0_12;
	mad.lo.s32 	%r32, %r2, 2000, %r3;
	cvta.to.global.u64 	%rd17, %rd9;
	mul.wide.s32 	%rd18, %r32, 8;
	add.s64 	%rd19, %rd17, %rd18;
	st.global.f64 	[%rd19], %fd111;
$L__BB0_12:
	ret;

}


// ===== COMPILED SASS (sm_100) =====

	.target	sm_100

	.elftype	@"ET_EXEC"


//--------------------- .note.nv.tkinfo           --------------------------
	.section	.note.nv.tkinfo,"",@"SHT_NOTE"
	.sectionflags	@"SHF_NOTE_NV_TKINFO"
	.tkinfo
        /*0018*/ 	.word	0x00000002
        /*0030*/ 	.string	""
        /*0030*/ 	.string	"ptxas"
        /*0030*/ 	.string	"Cuda compilation tools, release 13.0, V13.0.88"
        /*0030*/ 	.string	"Build cuda_13.0.r13.0/compiler.36424714_0"
        /*0030*/ 	.string	"-arch sm_100 -m 64 "



//--------------------- .note.nv.cuinfo           --------------------------
	.section	.note.nv.cuinfo,"",@"SHT_NOTE"
	.sectionflags	@"SHF_NOTE_NV_CUINFO"
        /*0018*/ 	.short	0x0002
        /*001a*/ 	.short	0x0064
        /*001c*/ 	.short	0x0082
	.zero		2


//--------------------- .nv.info                  --------------------------
	.section	.nv.info,"",@"SHT_CUDA_INFO"
	.align	4


	//----- nvinfo : EIATTR_REGCOUNT
	.align		4
        /*0000*/ 	.byte	0x04, 0x2f
        /*0002*/ 	.short	(.L_1 - .L_0)
	.align		4
.L_0:
        /*0004*/ 	.word	index@(_Z18cuda_matmul_kernelPdS_S_)
        /*0008*/ 	.word	0x00000020


	//----- nvinfo : EIATTR_FRAME_SIZE
	.align		4
.L_1:
        /*000c*/ 	.byte	0x04, 0x11
        /*000e*/ 	.short	(.L_3 - .L_2)
	.align		4
.L_2:
        /*0010*/ 	.word	index@(_Z18cuda_matmul_kernelPdS_S_)
        /*0014*/ 	.word	0x00000000


	//----- nvinfo : EIATTR_MIN_STACK_SIZE
	.align		4
.L_3:
        /*0018*/ 	.byte	0x04, 0x12
        /*001a*/ 	.short	(.L_5 - .L_4)
	.align		4
.L_4:
        /*001c*/ 	.word	index@(_Z18cuda_matmul_kernelPdS_S_)
        /*0020*/ 	.word	0x00000000
.L_5:


//--------------------- .nv.compat                --------------------------
	.section	.nv.compat,"",@"SHT_CUDA_COMPAT_INFO"
	.align	4
        /*0000*/ 	.byte	0x02, 0x09, 0x00, 0x00, 0x02, 0x02, 0x01, 0x00, 0x02, 0x05, 0x05, 0x00, 0x03, 0x07, 0x01, 0x01
        /*0010*/ 	.byte	0x02, 0x03, 0x00, 0x00, 0x02, 0x06, 0x01, 0x00, 0x04, 0x0b, 0x08, 0x00, 0x01, 0x00, 0x00, 0x00
        /*0020*/ 	.byte	0x00, 0x00, 0x00, 0x00


//--------------------- .nv.info._Z18cuda_matmul_kernelPdS_S_ --------------------------
	.section	.nv.info._Z18cuda_matmul_kernelPdS_S_,"",@"SHT_CUDA_INFO"
	.sectionflags	@""
	.align	4


	//----- nvinfo : EIATTR_CUDA_API_VERSION
	.align		4
        /*0000*/ 	.byte	0x04, 0x37
        /*0002*/ 	.short	(.L_7 - .L_6)
.L_6:
        /*0004*/ 	.word	0x00000082


	//----- nvinfo : EIATTR_KPARAM_INFO
	.align		4
.L_7:
        /*0008*/ 	.byte	0x04, 0x17
        /*000a*/ 	.short	(.L_9 - .L_8)
.L_8:
        /*000c*/ 	.word	0x00000000
        /*0010*/ 	.short	0x0002
        /*0012*/ 	.short	0x0010
        /*0014*/ 	.byte	0x00, 0xf5, 0x21, 0x00


	//----- nvinfo : EIATTR_KPARAM_INFO
	.align		4
.L_9:
        /*0018*/ 	.byte	0x04, 0x17
        /*001a*/ 	.short	(.L_11 - .L_10)
.L_10:
        /*001c*/ 	.word	0x00000000
        /*0020*/ 	.short	0x0001
        /*0022*/ 	.short	0x0008
        /*0024*/ 	.byte	0x00, 0xf5, 0x21, 0x00


	//----- nvinfo : EIATTR_KPARAM_INFO
	.align		4
.L_11:
        /*0028*/ 	.byte	0x04, 0x17
        /*002a*/ 	.short	(.L_13 - .L_12)
.L_12:
        /*002c*/ 	.word	0x00000000
        /*0030*/ 	.short	0x0000
        /*0032*/ 	.short	0x0000
        /*0034*/ 	.byte	0x00, 0xf5, 0x21, 0x00


	//----- nvinfo : EIATTR_SPARSE_MMA_MASK
	.align		4
.L_13:
        /*0038*/ 	.byte	0x03, 0x50
        /*003a*/ 	.short	0x0000


	//----- nvinfo : EIATTR_MAXREG_COUNT
	.align		4
        /*003c*/ 	.byte	0x03, 0x1b
        /*003e*/ 	.short	0x00ff


	//----- nvinfo : EIATTR_NUM_BARRIERS
	.align		4
        /*0040*/ 	.byte	0x02, 0x4c
        /*0042*/ 	.byte	0x01
	.zero		1


	//----- nvinfo : EIATTR_MERCURY_ISA_VERSION
	.align		4
        /*0044*/ 	.byte	0x03, 0x5f
        /*0046*/ 	.short	0x0101


	//----- nvinfo : EIATTR_VRC_CTA_INIT_COUNT
	.align		4
        /*0048*/ 	.byte	0x02, 0x4a
	.zero		1
	.zero		1


	//----- nvinfo : EIATTR_EXIT_INSTR_OFFSETS
	.align		4
        /*004c*/ 	.byte	0x04, 0x1c
        /*004e*/ 	.short	(.L_15 - .L_14)


	//   ....[0]....
.L_14:
        /*0050*/ 	.word	0x00000980


	//   ....[1]....
        /*0054*/ 	.word	0x000009d0


	//----- nvinfo : EIATTR_CBANK_PARAM_SIZE
	.align		4
.L_15:
        /*0058*/ 	.byte	0x03, 0x19
        /*005a*/ 	.short	0x0018


	//----- nvinfo : EIATTR_PARAM_CBANK
	.align		4
        /*005c*/ 	.byte	0x04, 0x0a
        /*005e*/ 	.short	(.L_17 - .L_16)
	.align		4
.L_16:
        /*0060*/ 	.word	index@(.nv.constant0._Z18cuda_matmul_kernelPdS_S_)
        /*0064*/ 	.short	0x0380
        /*0066*/ 	.short	0x0018


	//----- nvinfo : EIATTR_SW_WAR
	.align		4
.L_17:
        /*0068*/ 	.byte	0x04, 0x36
        /*006a*/ 	.short	(.L_19 - .L_18)
.L_18:
        /*006c*/ 	.word	0x00000008
.L_19:


//--------------------- .nv.callgraph             --------------------------
	.section	.nv.callgraph,"",@"SHT_CUDA_CALLGRAPH"
	.align	4
	.sectionentsize	8
	.align		4
        /*0000*/ 	.word	0x00000000
	.align		4
        /*0004*/ 	.word	0xffffffff
	.align		4
        /*0008*/ 	.word	0x00000000
	.align		4
        /*000c*/ 	.word	0xfffffffe
	.align		4
        /*0010*/ 	.word	0x00000000
	.align		4
        /*0014*/ 	.word	0xfffffffd
	.align		4
        /*0018*/ 	.word	0x00000000
	.align		4
        /*001c*/ 	.word	0xfffffffc


//--------------------- .text._Z18cuda_matmul_kernelPdS_S_ --------------------------
	.section	.text._Z18cuda_matmul_kernelPdS_S_,"ax",@progbits
	.align	128
        .global         _Z18cuda_matmul_kernelPdS_S_
        .type           _Z18cuda_matmul_kernelPdS_S_,@function
        .size           _Z18cuda_matmul_kernelPdS_S_,(.L_x_2 - _Z18cuda_matmul_kernelPdS_S_)
        .other          _Z18cuda_matmul_kernelPdS_S_,@"STO_CUDA_ENTRY STV_DEFAULT"
_Z18cuda_matmul_kernelPdS_S_:
.text._Z18cuda_matmul_kernelPdS_S_:
[----:B------:R-:W-:Y:S01]  /*0000*/  LDC R1, c[0x0][0x37c] ;  /* 0x0000df00ff017b82 */ /* 0x000fe20000000800 */
[----:B------:R-:W0:Y:S07]  /*0010*/  S2R R9, SR_TID.Y ;  /* 0x0000000000097919 */ /* 0x000e2e0000002200 */
[----:B------:R-:W1:Y:S01]  /*0020*/  LDC R11, c[0x0][0x360] ;  /* 0x0000d800ff0b7b82 */ /* 0x000e620000000800 */
[----:B------:R-:W2:Y:S01]  /*0030*/  LDCU.64 UR6, c[0x0][0x388] ;  /* 0x00007100ff0677ac */ /* 0x000ea20008000a00 */
[----:B------:R-:W-:Y:S01]  /*0040*/  CS2R R24, SRZ ;  /* 0x0000000000187805 */ /* 0x000fe2000001ff00 */
[----:B------:R-:W3:Y:S01]  /*0050*/  S2R R6, SR_TID.X ;  /* 0x0000000000067919 */ /* 0x000ee20000002100 */
[----:B------:R-:W4:Y:S04]  /*0060*/  LDCU.64 UR10, c[0x0][0x358] ;  /* 0x00006b00ff0a77ac */ /* 0x000f280008000a00 */
[----:B------:R-:W5:Y:S08]  /*0070*/  S2UR UR4, SR_CTAID.Y ;  /* 0x00000000000479c3 */ /* 0x000f700000002600 */
[----:B------:R-:W5:Y:S01]  /*0080*/  LDC R0, c[0x0][0x364] ;  /* 0x0000d900ff007b82 */ /* 0x000f620000000800 */
[----:B--2---:R-:W-:-:S07]  /*0090*/  UIADD3 UR6, UP0, UPT, UR6, 0x80, URZ ;  /* 0x0000008006067890 */ /* 0x004fce000ff1e0ff */
[----:B------:R-:W2:Y:S01]  /*00a0*/  S2UR UR5, SR_CgaCtaId ;  /* 0x00000000000579c3 */ /* 0x000ea20000008800 */
[----:B0-----:R-:W-:-:S07]  /*00b0*/  IADD3 R19, PT, PT, -R9, 0x5dc, RZ ;  /* 0x000005dc09137810 */ /* 0x001fce0007ffe1ff */
[----:B------:R-:W0:Y:S08]  /*00c0*/  LDC.64 R4, c[0x0][0x390] ;  /* 0x0000e400ff047b82 */ /* 0x000e300000000a00 */
[----:B------:R-:W1:Y:S01]  /*00d0*/  S2UR UR9, SR_CTAID.X ;  /* 0x00000000000979c3 */ /* 0x000e620000002500 */
[----:B-----5:R-:W-:Y:S01]  /*00e0*/  IMAD R21, R0, UR4, R9 ;  /* 0x0000000400157c24 */ /* 0x020fe2000f8e0209 */
[----:B------:R-:W-:-:S03]  /*00f0*/  UMOV UR4, 0x400 ;  /* 0x0000040000047882 */ /* 0x000fc60000000000 */
[----:B---3--:R-:W-:Y:S01]  /*0100*/  IMAD R3, R6, 0x7d0, R21 ;  /* 0x000007d006037824 */ /* 0x008fe200078e0215 */
[----:B--2---:R-:W-:-:S03]  /*0110*/  ULEA UR8, UR5, UR4, 0x18 ;  /* 0x0000000405087291 */ /* 0x004fc6000f8ec0ff */
[----:B------:R-:W-:Y:S01]  /*0120*/  VIADD R7, R3, 0x7d00 ;  /* 0x00007d0003077836 */ /* 0x000fe20000000000 */
[----:B------:R-:W-:-:S04]  /*0130*/  UIADD3 UR4, UPT, UPT, UR4, 0x800, URZ ;  /* 0x0000080004047890 */ /* 0x000fc8000fffe0ff */
[----:B------:R-:W-:Y:S01]  /*0140*/  ULEA UR4, UR5, UR4, 0x18 ;  /* 0x0000000405047291 */ /* 0x000fe2000f8ec0ff */
[----:B------:R-:W-:Y:S01]  /*0150*/  LEA R18, R6, UR8, 0x7 ;  /* 0x0000000806127c11 */ /* 0x000fe2000f8e38ff */
[----:B0-----:R-:W-:Y:S01]  /*0160*/  IMAD.WIDE.U32 R2, R3, 0x8, R4 ;  /* 0x0000000803027825 */ /* 0x001fe200078e0004 */
[----:B------:R-:W-:-:S03]  /*0170*/  UIADD3.X UR5, UPT, UPT, URZ, UR7, URZ, UP0, !UPT ;  /* 0x00000007ff057290 */ /* 0x000fc600087fe4ff */
[----:B------:R-:W-:Y:S01]  /*0180*/  IMAD.WIDE.U32 R4, R7, 0x8, R4 ;  /* 0x0000000807047825 */ /* 0x000fe200078e0004 */
[----:B------:R-:W-:Y:S01]  /*0190*/  LEA R17, R9, UR4, 0x3 ;  /* 0x0000000409117c11 */ /* 0x000fe2000f8e18ff */
[----:B------:R-:W-:Y:S02]  /*01a0*/  UMOV UR4, 0x10 ;  /* 0x0000001000047882 */ /* 0x000fe40000000000 */
[----:B-1----:R-:W-:Y:S02]  /*01b0*/  IMAD R20, R11, UR9, R6 ;  /* 0x000000090b147c24 */ /* 0x002fe4000f8e0206 */
[----:B------:R-:W-:Y:S02]  /*01c0*/  IMAD.MOV.U32 R0, RZ, RZ, R4 ;  /* 0x000000ffff007224 */ /* 0x000fe400078e0004 */
[----:B------:R-:W-:Y:S02]  /*01d0*/  IMAD R4, R20, 0x5dc, R9 ;  /* 0x000005dc14047824 */ /* 0x000fe400078e0209 */
[----:B------:R-:W-:-:S02]  /*01e0*/  IMAD R16, R9, 0x8, R18 ;  /* 0x0000000809107824 */ /* 0x000fc400078e0212 */
[----:B----4-:R-:W-:-:S07]  /*01f0*/  IMAD R7, R6, 0x80, R17 ;  /* 0x0000008006077824 */ /* 0x010fce00078e0211 */
.L_x_0:
[----:B------:R-:W-:Y:S01]  /*0200*/  UIADD3 UR7, UPT, UPT, UR4, -0x10, URZ ;  /* 0xfffffff004077890 */ /* 0x000fe2000fffe0ff */
[----:B------:R-:W-:Y:S01]  /*0210*/  ISETP.GT.U32.AND P0, PT, R21, 0x7cf, PT ;  /* 0x000007cf1500780c */ /* 0x000fe20003f04070 */
[----:B------:R-:W-:Y:S01]  /*0220*/  IMAD.U32 R23, RZ, RZ, UR5 ;  /* 0x00000005ff177e24 */ /* 0x000fe2000f8e00ff */
[----:B------:R-:W-:Y:S02]  /*0230*/  MOV R22, UR6 ;  /* 0x0000000600167c02 */ /* 0x000fe40008000f00 */
[----:B------:R-:W-:Y:S02]  /*0240*/  CS2R R28, SRZ ;  /* 0x00000000001c7805 */ /* 0x000fe4000001ff00 */
[----:B------:R-:W-:Y:S02]  /*0250*/  ISETP.GT.U32.OR P2, PT, R6, 0x5db, P0 ;  /* 0x000005db0600780c */ /* 0x000fe40000744470 */
[----:B------:R-:W-:Y:S02]  /*0260*/  CS2R R26, SRZ ;  /* 0x00000000001a7805 */ /* 0x000fe4000001ff00 */
[----:B------:R-:W-:Y:S01]  /*0270*/  ISETP.LE.U32.AND P1, PT, R19, UR7, PT ;  /* 0x0000000713007c0c */ /* 0x000fe2000bf23070 */
[----:B------:R-:W-:-:S03]  /*0280*/  IMAD.WIDE R22, R4, 0x8, R22 ;  /* 0x0000000804167825 */ /* 0x000fc600078e0216 */
[----:B------:R-:W-:-:S05]  /*0290*/  ISETP.GT.OR P1, PT, R20, 0x3e7, P1 ;  /* 0x000003e71400780c */ /* 0x000fca0000f24670 */
[----:B------:R-:W2:Y:S08]  /*02a0*/  @!P2 LDG.E.64 R26, desc[UR10][R2.64] ;  /* 0x0000000a021aa981 */ /* 0x000eb0000c1e1b00 */
[----:B------:R-:W3:Y:S04]  /*02b0*/  @!P1 LDG.E.64 R28, desc[UR10][R22.64+-0x80] ;  /* 0xffff800a161c9981 */ /* 0x000ee8000c1e1b00 */
[----:B---3--:R-:W-:Y:S04]  /*02c0*/  STS.64 [R16], R28 ;  /* 0x0000001c10007388 */ /* 0x008fe80000000a00 */
[----:B--2---:R-:W-:Y:S01]  /*02d0*/  STS.64 [R7], R26 ;  /* 0x0000001a07007388 */ /* 0x004fe20000000a00 */
[----:B------:R-:W-:Y:S06]  /*02e0*/  BAR.SYNC.DEFER_BLOCKING 0x0 ;  /* 0x0000000000007b1d */ /* 0x000fec0000010000 */
[----:B------:R-:W-:Y:S04]  /*02f0*/  LDS.64 R12, [R17] ;  /* 0x00000000110c7984 */ /* 0x000fe80000000a00 */
[----:B------:R-:W0:Y:S04]  /*0300*/  LDS.128 R8, [R18] ;  /* 0x0000000012087984 */ /* 0x000e280000000c00 */
[----:B------:R-:W1:Y:S01]  /*0310*/  LDS.64 R14, [R17+0x80] ;  /* 0x00008000110e7984 */ /* 0x000e620000000a00 */
[----:B0-----:R-:W-:-:S03]  /*0320*/  DFMA R8, R8, R12, R24 ;  /* 0x0000000c0808722b */ /* 0x001fc60000000018 */
[----:B------:R-:W-:Y:S04]  /*0330*/  LDS.64 R12, [R17+0x100] ;  /* 0x00010000110c7984 */ /* 0x000fe80000000a00 */
[----:B------:R-:W-:Y:S01]  /*0340*/  LDS.64 R24, [R17+0x180] ;  /* 0x0001800011187984 */ /* 0x000fe20000000a00 */
[----:B-1----:R-:W-:-:S03]  /*0350*/  DFMA R14, R14, R10, R8 ;  /* 0x0000000a0e0e722b */ /* 0x002fc60000000008 */
[----:B------:R-:W0:Y:S05]  /*0360*/  LDS.128 R8, [R18+0x10] ;  /* 0x0000100012087984 */ /* 0x000e2a0000000c00 */
[----:B0-----:R-:W-:Y:S01]  /*0370*/  DFMA R8, R8, R12, R14 ;  /* 0x0000000c0808722b */ /* 0x001fe2000000000e */
[----:B------:R-:W-:Y:S04]  /*0380*/  LDS.64 R12, [R17+0x200] ;  /* 0x00020000110c7984 */ /* 0x000fe80000000a00 */
[----:B------:R-:W-:Y:S03]  /*0390*/  LDS.64 R14, [R17+0x280] ;  /* 0x00028000110e7984 */ /* 0x000fe60000000a00 */
[----:B------:R-:W-:-:S02]  /*03a0*/  DFMA R24, R24, R10, R8 ;  /* 0x0000000a1818722b */ /* 0x000fc40000000008 */
[----:B------:R-:W0:Y:S06]  /*03b0*/  LDS.128 R8, [R18+0x20] ;  /* 0x0000200012087984 */ /* 0x000e2c0000000c00 */
        /* <DEDUP_REMOVED lines=15> */
[----:B0-----:R-:W-:Y:S02]  /*04b0*/  DFMA R8, R8, R12, R14 ;  /* 0x0000000c0808722b */ /* 0x001fe4000000000e */
[----:B------:R-:W-:Y:S04]  /*04c0*/  LDS.64 R14, [R17+0x600] ;  /* 0x00060000110e7984 */ /* 0x000fe80000000a00 */
[----:B------:R-:W-:Y:S02]  /*04d0*/  LDS.64 R12, [R17+0x680] ;  /* 0x00068000110c7984 */ /* 0x000fe40000000a00 */
[----:B------:R-:W-:-:S02]  /*04e0*/  DFMA R24, R24, R10, R8 ;  /* 0x0000000a1818722b */ /* 0x000fc40000000008 */
[----:B------:R-:W0:Y:S06]  /*04f0*/  LDS.128 R8, [R18+0x60] ;  /* 0x0000600012087984 */ /* 0x000e2c0000000c00 */
[----:B0-----:R-:W-:Y:S02]  /*0500*/  DFMA R8, R8, R14, R24 ;  /* 0x0000000e0808722b */ /* 0x001fe40000000018 */
[----:B------:R-:W-:Y:S06]  /*0510*/  LDS.64 R24, [R17+0x700] ;  /* 0x0007000011187984 */ /* 0x000fec0000000a00 */
[----:B------:R-:W-:-:S02]  /*0520*/  DFMA R12, R12, R10, R8 ;  /* 0x0000000a0c0c722b */ /* 0x000fc40000000008 */
[----:B------:R-:W0:Y:S01]  /*0530*/  LDS.128 R8, [R18+0x70] ;  /* 0x0000700012087984 */ /* 0x000e220000000c00 */
[----:B------:R-:W-:Y:S01]  /*0540*/  ISETP.LE.U32.AND P1, PT, R19, UR4, PT ;  /* 0x0000000413007c0c */ /* 0x000fe2000bf23070 */
[----:B------:R-:W-:-:S03]  /*0550*/  VIADD R14, R6, 0x10 ;  /* 0x00000010060e7836 */ /* 0x000fc60000000000 */
[----:B------:R-:W-:Y:S02]  /*0560*/  ISETP.GT.OR P1, PT, R20, 0x3e7, P1 ;  /* 0x000003e71400780c */ /* 0x000fe40000f24670 */
[----:B------:R-:W-:Y:S02]  /*0570*/  ISETP.GT.U32.OR P2, PT, R14, 0x5db, P0 ;  /* 0x000005db0e00780c */ /* 0x000fe40000744470 */
[----:B------:R-:W-:Y:S02]  /*0580*/  CS2R R26, SRZ ;  /* 0x00000000001a7805 */ /* 0x000fe4000001ff00 */
[----:B------:R-:W-:Y:S01]  /*0590*/  CS2R R28, SRZ ;  /* 0x00000000001c7805 */ /* 0x000fe2000001ff00 */
[----:B0-----:R-:W-:Y:S01]  /*05a0*/  DFMA R24, R8, R24, R12 ;  /* 0x000000180818722b */ /* 0x001fe2000000000c */
[----:B------:R-:W0:Y:S01]  /*05b0*/  LDS.64 R8, [R17+0x780] ;  /* 0x0007800011087984 */ /* 0x000e220000000a00 */
[----:B------:R-:W-:Y:S06]  /*05c0*/  BAR.SYNC.DEFER_BLOCKING 0x0 ;  /* 0x0000000000007b1d */ /* 0x000fec0000010000 */
[----:B------:R1:W2:Y:S02]  /*05d0*/  @!P1 LDG.E.64 R26, desc[UR10][R22.64] ;  /* 0x0000000a161a9981 */ /* 0x0002a4000c1e1b00 */
[----:B-1----:R-:W-:Y:S01]  /*05e0*/  @!P2 IMAD.MOV.U32 R22, RZ, RZ, R0 ;  /* 0x000000ffff16a224 */ /* 0x002fe200078e0000 */
[----:B------:R-:W-:-:S05]  /*05f0*/  @!P2 MOV R23, R5 ;  /* 0x000000050017a202 */ /* 0x000fca0000000f00 */
[----:B------:R-:W3:Y:S01]  /*0600*/  @!P2 LDG.E.64 R28, desc[UR10][R22.64] ;  /* 0x0000000a161ca981 */ /* 0x000ee2000c1e1b00 */
[----:B0-----:R-:W-:-:S03]  /*0610*/  DFMA R8, R8, R10, R24 ;  /* 0x0000000a0808722b */ /* 0x001fc60000000018 */
[----:B--2---:R-:W-:Y:S04]  /*0620*/  STS.64 [R16], R26 ;  /* 0x0000001a10007388 */ /* 0x004fe80000000a00 */
[----:B---3--:R-:W-:Y:S01]  /*0630*/  STS.64 [R7], R28 ;  /* 0x0000001c07007388 */ /* 0x008fe20000000a00 */
[----:B------:R-:W-:Y:S06]  /*0640*/  BAR.SYNC.DEFER_BLOCKING 0x0 ;  /* 0x0000000000007b1d */ /* 0x000fec0000010000 */
[----:B------:R-:W-:Y:S04]  /*0650*/  LDS.64 R26, [R17] ;  /* 0x00000000111a7984 */ /* 0x000fe80000000a00 */
[----:B------:R-:W0:Y:S04]  /*0660*/  LDS.128 R12, [R18] ;  /* 0x00000000120c7984 */ /* 0x000e280000000c00 */
[----:B------:R-:W1:Y:S04]  /*0670*/  LDS.64 R24, [R17+0x80] ;  /* 0x0000800011187984 */ /* 0x000e680000000a00 */
[----:B------:R-:W-:Y:S01]  /*0680*/  LDS.64 R22, [R17+0x180] ;  /* 0x0001800011167984 */ /* 0x000fe20000000a00 */
[----:B0-----:R-:W-:-:S03]  /*0690*/  DFMA R26, R12, R26, R8 ;  /* 0x0000001a0c1a722b */ /* 0x001fc60000000008 */
[----:B------:R-:W-:Y:S04]  /*06a0*/  LDS.64 R12, [R17+0x100] ;  /* 0x00010000110c7984 */ /* 0x000fe80000000a00 */
[----:B------:R-:W0:Y:S01]  /*06b0*/  LDS.128 R8, [R18+0x10] ;  /* 0x0000100012087984 */ /* 0x000e220000000c00 */
[----:B-1----:R-:W-:-:S03]  /*06c0*/  DFMA R14, R24, R14, R26 ;  /* 0x0000000e180e722b */ /* 0x002fc6000000001a */
[----:B------:R-:W-:Y:S05]  /*06d0*/  LDS.64 R24, [R17+0x200] ;  /* 0x0002000011187984 */ /* 0x000fea0000000a00 */
[----:B0-----:R-:W-:Y:S02]  /*06e0*/  DFMA R8, R8, R12, R14 ;  /* 0x0000000c0808722b */ /* 0x001fe4000000000e */
[----:B------:R-:W0:Y:S06]  /*06f0*/  LDS.128 R12, [R18+0x20] ;  /* 0x00002000120c7984 */ /* 0x000e2c0000000c00 */
[----:B------:R-:W-:Y:S01]  /*0700*/  DFMA R8, R22, R10, R8 ;  /* 0x0000000a1608722b */ /* 0x000fe20000000008 */
[----:B------:R-:W1:Y:S07]  /*0710*/  LDS.64 R22, [R17+0x280] ;  /* 0x0002800011167984 */ /* 0x000e6e0000000a00 */
[----:B0-----:R-:W-:Y:S01]  /*0720*/  DFMA R24, R12, R24, R8 ;  /* 0x000000180c18722b */ /* 0x001fe20000000008 */
[----:B------:R-:W-:Y:S04]  /*0730*/  LDS.64 R12, [R17+0x300] ;  /* 0x00030000110c7984 */ /* 0x000fe80000000a00 */
[----:B------:R-:W0:Y:S03]  /*0740*/  LDS.128 R8, [R18+0x30] ;  /* 0x0000300012087984 */ /* 0x000e260000000c00 */
[----:B-1----:R-:W-:Y:S01]  /*0750*/  DFMA R14, R22, R14, R24 ;  /* 0x0000000e160e722b */ /* 0x002fe20000000018 */
[----:B------:R-:W1:Y:S04]  /*0760*/  LDS.64 R22, [R17+0x380] ;  /* 0x0003800011167984 */ /* 0x000e680000000a00 */
[----:B------:R-:W-:Y:S03]  /*0770*/  LDS.64 R24, [R17+0x400] ;  /* 0x0004000011187984 */ /* 0x000fe60000000a00 */
[----:B0-----:R-:W-:-:S02]  /*0780*/  DFMA R8, R8, R12, R14 ;  /* 0x0000000c0808722b */ /* 0x001fc4000000000e */
[----:B------:R-:W0:Y:S06]  /*0790*/  LDS.128 R12, [R18+0x40] ;  /* 0x00004000120c7984 */ /* 0x000e2c0000000c00 */
[----:B-1----:R-:W-:Y:S01]  /*07a0*/  DFMA R8, R22, R10, R8 ;  /* 0x0000000a1608722b */ /* 0x002fe20000000008 */
        /* <DEDUP_REMOVED lines=14> */
[----:B-1----:R-:W-:-:S02]  /*0890*/  DFMA R14, R22, R14, R24 ;  /* 0x0000000e160e722b */ /* 0x002fc40000000018 */
[----:B------:R-:W1:Y:S01]  /*08a0*/  LDS.64 R24, [R17+0x780] ;  /* 0x0007800011187984 */ /* 0x000e620000000a00 */
[----:B------:R-:W-:-:S04]  /*08b0*/  UIADD3 UR4, UPT, UPT, UR4, 0x20, URZ ;  /* 0x0000002004047890 */ /* 0x000fc8000fffe0ff */
[----:B------:R-:W-:Y:S01]  /*08c0*/  UISETP.NE.AND UP0, UPT, UR4, 0x5f0, UPT ;  /* 0x000005f00400788c */ /* 0x000fe2000bf05270 */
[----:B------:R-:W-:Y:S01]  /*08d0*/  BAR.SYNC.DEFER_BLOCKING 0x0 ;  /* 0x0000000000007b1d */ /* 0x000fe20000010000 */
[----:B------:R-:W-:Y:S02]  /*08e0*/  IADD3 R2, P2, PT, R2, 0x7d000, RZ ;  /* 0x0007d00002027810 */ /* 0x000fe40007f5e0ff */
[----:B------:R-:W-:Y:S01]  /*08f0*/  IADD3 R0, P1, PT, R0, 0x7d000, RZ ;  /* 0x0007d00000007810 */ /* 0x000fe20007f3e0ff */
[----:B------:R-:W-:Y:S02]  /*0900*/  VIADD R6, R6, 0x20 ;  /* 0x0000002006067836 */ /* 0x000fe40000000000 */
[----:B------:R-:W-:Y:S01]  /*0910*/  VIADD R4, R4, 0x20 ;  /* 0x0000002004047836 */ /* 0x000fe20000000000 */
[----:B------:R-:W-:Y:S01]  /*0920*/  IADD3.X R5, PT, PT, RZ, R5, RZ, P1, !PT ;  /* 0x00000005ff057210 */ /* 0x000fe20000ffe4ff */
[----:B------:R-:W-:Y:S01]  /*0930*/  IMAD.X R3, RZ, RZ, R3, P2 ;  /* 0x000000ffff037224 */ /* 0x000fe200010e0603 */
[----:B0-----:R-:W-:-:S08]  /*0940*/  DFMA R8, R8, R12, R14 ;  /* 0x0000000c0808722b */ /* 0x001fd0000000000e */
[----:B-1----:R-:W-:Y:S01]  /*0950*/  DFMA R24, R24, R10, R8 ;  /* 0x0000000a1818722b */ /* 0x002fe20000000008 */
[----:B------:R-:W-:Y:S10]  /*0960*/  BRA.U UP0, `(.L_x_0) ;  /* 0xfffffff900247547 */ /* 0x000ff4000b83ffff */
[----:B------:R-:W-:-:S13]  /*0970*/  ISETP.GT.OR P0, PT, R20, 0x3e7, P0 ;  /* 0x000003e71400780c */ /* 0x000fda0000704670 */
[----:B------:R-:W-:Y:S05]  /*0980*/  @P0 EXIT ;  /* 0x000000000000094d */ /* 0x000fea0003800000 */
[----:B------:R-:W0:Y:S01]  /*0990*/  LDC.64 R2, c[0x0][0x380] ;  /* 0x0000e000ff027b82 */ /* 0x000e220000000a00 */
[----:B------:R-:W-:-:S04]  /*09a0*/  IMAD R21, R20, 0x7d0, R21 ;  /* 0x000007d014157824 */ /* 0x000fc800078e0215 */
[----:B0-----:R-:W-:-:S05]  /*09b0*/  IMAD.WIDE R2, R21, 0x8, R2 ;  /* 0x0000000815027825 */ /* 0x001fca00078e0202 */
[----:B------:R-:W-:Y:S01]  /*09c0*/  STG.E.64 desc[UR10][R2.64], R24 ;  /* 0x0000001802007986 */ /* 0x000fe2000c101b0a */
[----:B------:R-:W-:Y:S05]  /*09d0*/  EXIT ;  /* 0x000000000000794d */ /* 0x000fea0003800000 */
.L_x_1:
[----:B------:R-:W-:-:S00]  /*09e0*/  BRA `(.L_x_1) ;  /* 0xfffffffc00fc7947 */ /* 0x000fc0000383ffff */
[----:B------:R-:W-:-:S00]  /*09f0*/  NOP ;  /* 0x0000000000007918 */ /* 0x000fc00000000000 */
        /* <DEDUP_REMOVED lines=8> */
.L_x_2:


//--------------------- .nv.shared._Z18cuda_matmul_kernelPdS_S_ --------------------------
	.section	.nv.shared._Z18cuda_matmul_kernelPdS_S_,"aw",@nobits
	.sectionflags	@""
	.align	8
.nv.shared._Z18cuda_matmul_kernelPdS_S_:
	.zero		5120


//--------------------- .nv.shared.reserved.0     --------------------------
	.section	.nv.shared.reserved.0,"aw",@nobits
	.weak		__nv_reservedSMEM_offset_0_alias
	.size		__nv_reservedSMEM_offset_0_alias, 0, 64
	.other		__nv_reservedSMEM_offset_0_alias,@"STO_CUDA_RESERVED_SHARED STV_DEFAULT"
__nv_reservedSMEM_offset_0_alias:
	.zero		0
	.zero		64


//--------------------- .nv.constant0._Z18cuda_matmul_kernelPdS_S_ --------------------------
	.section	.nv.constant0._Z18cuda_matmul_kernelPdS_S_,"a",@progbits
	.sectionflags	@""
	.align	4
.nv.constant0._Z18cuda_matmul_kernelPdS_S_:
	.zero		920


//--------------------- SYMBOLS --------------------------

	.type		.nv.reservedSmem.offset0,@object
	.size		.nv.reservedSmem.offset0,0x4
	.type		.nv.reservedSmem.cap,@object
	.size		.nv.reservedSmem.cap,0x4
